//
// Generated by NVIDIA NVVM Compiler
//
// Compiler Build ID: CL-36424714
// Cuda compilation tools, release 13.0, V13.0.88
// Based on NVVM 20.0.0
//

.version 9.0
.target sm_100
.address_size 64

	// .globl	_Z27minimal_address_calculationPfi

.visible .entry _Z27minimal_address_calculationPfi(
	.param .u64 .ptr .align 1 _Z27minimal_address_calculationPfi_param_0,
	.param .u32 _Z27minimal_address_calculationPfi_param_1
)
{
	.reg .b32 	%r<6>;
	.reg .b32 	%f<2>;
	.reg .b64 	%rd<9>;

	ld.param.u64 	%rd1, [_Z27minimal_address_calculationPfi_param_0];
	ld.param.s32 	%rd2, [_Z27minimal_address_calculationPfi_param_1];
	cvta.to.global.u64 	%rd3, %rd1;
	mov.u32 	%r1, %ctaid.x;
	mov.u32 	%r2, %ntid.x;
	mov.u32 	%r3, %tid.x;
	mad.lo.s32 	%r4, %r1, %r2, %r3;
	mov.u32 	%r5, %ctaid.y;
	cvt.u64.u32 	%rd4, %r5;
	cvt.s64.s32 	%rd5, %r4;
	mad.lo.s64 	%rd6, %rd2, %rd4, %rd5;
	shl.b64 	%rd7, %rd6, 2;
	add.s64 	%rd8, %rd3, %rd7;
	cvt.rn.f32.s32 	%f1, %r4;
	st.global.f32 	[%rd8], %f1;
	ret;

}


// ===== COMPILED SASS (sm_100) =====

	.target	sm_100

	.elftype	@"ET_EXEC"


//--------------------- .note.nv.tkinfo           --------------------------
	.section	.note.nv.tkinfo,"",@"SHT_NOTE"
	.sectionflags	@"SHF_NOTE_NV_TKINFO"
	.tkinfo
        /*0018*/ 	.word	0x00000002
        /*0030*/ 	.string	""
        /*0030*/ 	.string	"ptxas"
        /*0030*/ 	.string	"Cuda compilation tools, release 13.0, V13.0.88"
        /*0030*/ 	.string	"Build cuda_13.0.r13.0/compiler.36424714_0"
        /*0030*/ 	.string	"-arch sm_100 -m 64 "



//--------------------- .note.nv.cuinfo           --------------------------
	.section	.note.nv.cuinfo,"",@"SHT_NOTE"
	.sectionflags	@"SHF_NOTE_NV_CUINFO"
        /*0018*/ 	.short	0x0002
        /*001a*/ 	.short	0x0064
        /*001c*/ 	.short	0x0082
	.zero		2


//--------------------- .nv.info                  --------------------------
	.section	.nv.info,"",@"SHT_CUDA_INFO"
	.align	4


	//----- nvinfo : EIATTR_REGCOUNT
	.align		4
        /*0000*/ 	.byte	0x04, 0x2f
        /*0002*/ 	.short	(.L_1 - .L_0)
	.align		4
.L_0:
        /*0004*/ 	.word	index@(_Z27minimal_address_calculationPfi)
        /*0008*/ 	.word	0x0000000a


	//----- nvinfo : EIATTR_FRAME_SIZE
	.align		4
.L_1:
        /*000c*/ 	.byte	0x04, 0x11
        /*000e*/ 	.short	(.L_3 - .L_2)
	.align		4
.L_2:
        /*0010*/ 	.word	index@(_Z27minimal_address_calculationPfi)
        /*0014*/ 	.word	0x00000000


	//----- nvinfo : EIATTR_MIN_STACK_SIZE
	.align		4
.L_3:
        /*0018*/ 	.byte	0x04, 0x12
        /*001a*/ 	.short	(.L_5 - .L_4)
	.align		4
.L_4:
        /*001c*/ 	.word	index@(_Z27minimal_address_calculationPfi)
        /*0020*/ 	.word	0x00000000
.L_5:


//--------------------- .nv.compat                --------------------------
	.section	.nv.compat,"",@"SHT_CUDA_COMPAT_INFO"
	.align	4
        /*0000*/ 	.byte	0x02, 0x09, 0x00, 0x00, 0x02, 0x02, 0x01, 0x00, 0x02, 0x05, 0x05, 0x00, 0x03, 0x07, 0x01, 0x01
        /*0010*/ 	.byte	0x02, 0x03, 0x00, 0x00, 0x02, 0x06, 0x01, 0x00, 0x04, 0x0b, 0x08, 0x00, 0x09, 0x00, 0x00, 0x00
        /*0020*/ 	.byte	0x00, 0x00, 0x00, 0x00


//--------------------- .nv.info._Z27minimal_address_calculationPfi --------------------------
	.section	.nv.info._Z27minimal_address_calculationPfi,"",@"SHT_CUDA_INFO"
	.sectionflags	@""
	.align	4


	//----- nvinfo : EIATTR_CUDA_API_VERSION
	.align		4
        /*0000*/ 	.byte	0x04, 0x37
        /*0002*/ 	.short	(.L_7 - .L_6)
.L_6:
        /*0004*/ 	.word	0x00000082


	//----- nvinfo : EIATTR_KPARAM_INFO
	.align		4
.L_7:
        /*0008*/ 	.byte	0x04, 0x17
        /*000a*/ 	.short	(.L_9 - .L_8)
.L_8:
        /*000c*/ 	.word	0x00000000
        /*0010*/ 	.short	0x0001
        /*0012*/ 	.short	0x0008
        /*0014*/ 	.byte	0x00, 0xf0, 0x11, 0x00


	//----- nvinfo : EIATTR_KPARAM_INFO
	.align		4
.L_9:
        /*0018*/ 	.byte	0x04, 0x17
        /*001a*/ 	.short	(.L_11 - .L_10)
.L_10:
        /*001c*/ 	.word	0x00000000
        /*0020*/ 	.short	0x0000
        /*0022*/ 	.short	0x0000
        /*0024*/ 	.byte	0x00, 0xf5, 0x21, 0x00


	//----- nvinfo : EIATTR_SPARSE_MMA_MASK
	.align		4
.L_11:
        /*0028*/ 	.byte	0x03, 0x50
        /*002a*/ 	.short	0x0000


	//----- nvinfo : EIATTR_MAXREG_COUNT
	.align		4
        /*002c*/ 	.byte	0x03, 0x1b
        /*002e*/ 	.short	0x00ff


	//----- nvinfo : EIATTR_MERCURY_ISA_VERSION
	.align		4
        /*0030*/ 	.byte	0x03, 0x5f
        /*0032*/ 	.short	0x0101


	//----- nvinfo : EIATTR_VRC_CTA_INIT_COUNT
	.align		4
        /*0034*/ 	.byte	0x02, 0x4a
	.zero		1
	.zero		1


	//----- nvinfo : EIATTR_EXIT_INSTR_OFFSETS
	.align		4
        /*0038*/ 	.byte	0x04, 0x1c
        /*003a*/ 	.short	(.L_13 - .L_12)


	//   ....[0]....
.L_12:
        /*003c*/ 	.word	0x00000120


	//----- nvinfo : EIATTR_CBANK_PARAM_SIZE
	.align		4
.L_13:
        /*0040*/ 	.byte	0x03, 0x19
        /*0042*/ 	.short	0x000c


	//----- nvinfo : EIATTR_PARAM_CBANK
	.align		4
        /*0044*/ 	.byte	0x04, 0x0a
        /*0046*/ 	.short	(.L_15 - .L_14)
	.align		4
.L_14:
        /*0048*/ 	.word	index@(.nv.constant0._Z27minimal_address_calculationPfi)
        /*004c*/ 	.short	0x0380
        /*004e*/ 	.short	0x000c


	//----- nvinfo : EIATTR_SW_WAR
	.align		4
.L_15:
        /*0050*/ 	.byte	0x04, 0x36
        /*0052*/ 	.short	(.L_17 - .L_16)
.L_16:
        /*0054*/ 	.word	0x00000008
.L_17:


//--------------------- .nv.callgraph             --------------------------
	.section	.nv.callgraph,"",@"SHT_CUDA_CALLGRAPH"
	.align	4
	.sectionentsize	8
	.align		4
        /*0000*/ 	.word	0x00000000
	.align		4
        /*0004*/ 	.word	0xffffffff
	.align		4
        /*0008*/ 	.word	0x00000000
	.align		4
        /*000c*/ 	.word	0xfffffffe
	.align		4
        /*0010*/ 	.word	0x00000000
	.align		4
        /*0014*/ 	.word	0xfffffffd
	.align		4
        /*0018*/ 	.word	0x00000000
	.align		4
        /*001c*/ 	.word	0xfffffffc


//--------------------- .text._Z27minimal_address_calculationPfi --------------------------
	.section	.text._Z27minimal_address_calculationPfi,"ax",@progbits
	.align	128
        .global         _Z27minimal_address_calculationPfi
        .type           _Z27minimal_address_calculationPfi,@function
        .size           _Z27minimal_address_calculationPfi,(.L_x_1 - _Z27minimal_address_calculationPfi)
        .other          _Z27minimal_address_calculationPfi,@"STO_CUDA_ENTRY STV_DEFAULT"
_Z27minimal_address_calculationPfi:
.text._Z27minimal_address_calculationPfi:
[----:B------:R-:W-:Y:S01]  /*0000*/  LDC R1, c[0x0][0x37c] ;  /* 0x0000df00ff017b82 */ /* 0x000fe20000000800 */
[----:B------:R-:W0:Y:S07]  /*0010*/  S2R R5, SR_TID.X ;  /* 0x0000000000057919 */ /* 0x000e2e0000002100 */
[----:B------:R-:W0:Y:S01]  /*0020*/  S2UR UR4, SR_CTAID.X ;  /* 0x00000000000479c3 */ /* 0x000e220000002500 */
[----:B------:R-:W1:Y:S01]  /*0030*/  LDCU UR7, c[0x0][0x388] ;  /* 0x00007100ff0777ac */ /* 0x000e620008000800 */
[----:B------:R-:W2:Y:S01]  /*0040*/  S2R R7, SR_CTAID.Y ;  /* 0x0000000000077919 */ /* 0x000ea20000002600 */
[----:B------:R-:W3:Y:S05]  /*0050*/  LDCU.64 UR8, c[0x0][0x380] ;  /* 0x00007000ff0877ac */ /* 0x000eea0008000a00 */
[----:B------:R-:W0:Y:S01]  /*0060*/  LDC R4, c[0x0][0x360] ;  /* 0x0000d800ff047b82 */ /* 0x000e220000000800 */
[----:B-1----:R-:W-:Y:S01]  /*0070*/  USHF.R.S32.HI UR6, URZ, 0x1f, UR7 ;  /* 0x0000001fff067899 */ /* 0x002fe20008011407 */
[----:B0-----:R-:W-:Y:S01]  /*0080*/  IMAD R4, R4, UR4, R5 ;  /* 0x0000000404047c24 */ /* 0x001fe2000f8e0205 */
[----:B------:R-:W0:Y:S04]  /*0090*/  LDCU.64 UR4, c[0x0][0x358] ;  /* 0x00006b00ff0477ac */ /* 0x000e280008000a00 */
[----:B------:R-:W-:-:S03]  /*00a0*/  SHF.R.S32.HI R5, RZ, 0x1f, R4 ;  /* 0x0000001fff057819 */ /* 0x000fc60000011404 */
[----:B--2---:R-:W-:Y:S01]  /*00b0*/  IMAD.WIDE.U32 R2, R7, UR7, R4 ;  /* 0x0000000707027c25 */ /* 0x004fe2000f8e0004 */
[----:B------:R-:W-:-:S03]  /*00c0*/  I2FP.F32.S32 R5, R4 ;  /* 0x0000000400057245 */ /* 0x000fc60000201400 */
[----:B------:R-:W-:Y:S01]  /*00d0*/  IMAD R7, R7, UR6, RZ ;  /* 0x0000000607077c24 */ /* 0x000fe2000f8e02ff */
[----:B---3--:R-:W-:-:S04]  /*00e0*/  LEA R6, P0, R2, UR8, 0x2 ;  /* 0x0000000802067c11 */ /* 0x008fc8000f8010ff */
[----:B------:R-:W-:-:S04]  /*00f0*/  IADD3 R3, PT, PT, R3, R7, RZ ;  /* 0x0000000703037210 */ /* 0x000fc80007ffe0ff */
[----:B------:R-:W-:-:S05]  /*0100*/  LEA.HI.X R7, R2, UR9, R3, 0x2, P0 ;  /* 0x0000000902077c11 */ /* 0x000fca00080f1403 */
[----:B0-----:R-:W-:Y:S01]  /*0110*/  STG.E desc[UR4][R6.64], R5 ;  /* 0x0000000506007986 */ /* 0x001fe2000c101904 */
[----:B------:R-:W-:Y:S05]  /*0120*/  EXIT ;  /* 0x000000000000794d */ /* 0x000fea0003800000 */
.L_x_0:
[----:B------:R-:W-:-:S00]  /*0130*/  BRA `(.L_x_0) ;  /* 0xfffffffc00fc7947 */ /* 0x000fc0000383ffff */
[----:B------:R-:W-:-:S00]  /*0140*/  NOP ;  /* 0x0000000000007918 */ /* 0x000fc00000000000 */
        /* <DEDUP_REMOVED lines=11> */
.L_x_1:


//--------------------- .nv.shared.reserved.0     --------------------------
	.section	.nv.shared.reserved.0,"aw",@nobits
	.weak		__nv_reservedSMEM_offset_0_alias
	.size		__nv_reservedSMEM_offset_0_alias, 0, 64
	.other		__nv_reservedSMEM_offset_0_alias,@"STO_CUDA_RESERVED_SHARED STV_DEFAULT"
__nv_reservedSMEM_offset_0_alias:
	.zero		0
	.zero		64


//--------------------- .nv.constant0._Z27minimal_address_calculationPfi --------------------------
	.section	.nv.constant0._Z27minimal_address_calculationPfi,"a",@progbits
	.sectionflags	@""
	.align	4
.nv.constant0._Z27minimal_address_calculationPfi:
	.zero		908


//--------------------- SYMBOLS --------------------------

	.type		.nv.reservedSmem.offset0,@object
	.size		.nv.reservedSmem.offset0,0x4
